	.headerflags	@"EF_CUDA_TEXMODE_UNIFIED EF_CUDA_64BIT_ADDRESS EF_CUDA_ACCELERATORS EF_CUDA_SM90 EF_CUDA_VIRTUAL_SM(EF_CUDA_SM90)"
	.elftype	@"ET_EXEC"


//--------------------- .nv.info                  --------------------------
	.section	.nv.info,"",@"SHT_CUDA_INFO"
	.align	4


	//----- nvinfo : EIATTR_REGCOUNT
	.align		4
        /*0000*/ 	.byte	0x04, 0x2f
        /*0002*/ 	.short	(.L_2 - .L_1)
	.align		4
.L_1:
        /*0004*/ 	.word	index@(triton_poi_fused_add_mul_rsqrt_sub_0)
        /*0008*/ 	.word	0x00000017


	//----- nvinfo : EIATTR_MIN_STACK_SIZE
	.align		4
.L_2:
        /*000c*/ 	.byte	0x04, 0x12
        /*000e*/ 	.short	(.L_4 - .L_3)
	.align		4
.L_3:
        /*0010*/ 	.word	index@(triton_poi_fused_add_mul_rsqrt_sub_0)
        /*0014*/ 	.word	0x00000000


	//----- nvinfo : EIATTR_FRAME_SIZE
	.align		4
.L_4:
        /*0018*/ 	.byte	0x04, 0x11
        /*001a*/ 	.short	(.L_6 - .L_5)
	.align		4
.L_5:
        /*001c*/ 	.word	index@(triton_poi_fused_add_mul_rsqrt_sub_0)
        /*0020*/ 	.word	0x00000000


	//----- nvinfo : EIATTR_MIN_STACK_SIZE
	.align		4
.L_6:
        /*0024*/ 	.byte	0x04, 0x12
        /*0026*/ 	.short	(.L_8 - .L_7)
	.align		4
.L_7:
        /*0028*/ 	.word	index@(triton_poi_fused_add_mul_rsqrt_sub_0)
        /*002c*/ 	.word	0x00000000
.L_8:


//--------------------- .nv.info.triton_poi_fused_add_mul_rsqrt_sub_0 --------------------------
	.section	.nv.info.triton_poi_fused_add_mul_rsqrt_sub_0,"",@"SHT_CUDA_INFO"
	.sectionflags	@""
	.align	4


	//----- nvinfo : EIATTR_CUDA_API_VERSION
	.align		4
        /*0000*/ 	.byte	0x04, 0x37
        /*0002*/ 	.short	(.L_10 - .L_9)
.L_9:
        /*0004*/ 	.word	0x0000007c


	//----- nvinfo : EIATTR_KPARAM_INFO
	.align		4
.L_10:
        /*0008*/ 	.byte	0x04, 0x17
        /*000a*/ 	.short	(.L_12 - .L_11)
.L_11:
        /*000c*/ 	.word	0x00000000
        /*0010*/ 	.short	0x0006
        /*0012*/ 	.short	0x0030
        /*0014*/ 	.byte	0x00, 0xf0, 0x11, 0x00


	//----- nvinfo : EIATTR_KPARAM_INFO
	.align		4
.L_12:
        /*0018*/ 	.byte	0x04, 0x17
        /*001a*/ 	.short	(.L_14 - .L_13)
.L_13:
        /*001c*/ 	.word	0x00000000
        /*0020*/ 	.short	0x0005
        /*0022*/ 	.short	0x0028
        /*0024*/ 	.byte	0x00, 0xf4, 0x21, 0x00


	//----- nvinfo : EIATTR_KPARAM_INFO
	.align		4
.L_14:
        /*0028*/ 	.byte	0x04, 0x17
        /*002a*/ 	.short	(.L_16 - .L_15)
.L_15:
        /*002c*/ 	.word	0x00000000
        /*0030*/ 	.short	0x0004
        /*0032*/ 	.short	0x0020
        /*0034*/ 	.byte	0x00, 0xf4, 0x21, 0x00


	//----- nvinfo : EIATTR_KPARAM_INFO
	.align		4
.L_16:
        /*0038*/ 	.byte	0x04, 0x17
        /*003a*/ 	.short	(.L_18 - .L_17)
.L_17:
        /*003c*/ 	.word	0x00000000
        /*0040*/ 	.short	0x0003
        /*0042*/ 	.short	0x0018
        /*0044*/ 	.byte	0x00, 0xf4, 0x21, 0x00


	//----- nvinfo : EIATTR_KPARAM_INFO
	.align		4
.L_18:
        /*0048*/ 	.byte	0x04, 0x17
        /*004a*/ 	.short	(.L_20 - .L_19)
.L_19:
        /*004c*/ 	.word	0x00000000
        /*0050*/ 	.short	0x0002
        /*0052*/ 	.short	0x0010
        /*0054*/ 	.byte	0x00, 0xf4, 0x21, 0x00


	//----- nvinfo : EIATTR_KPARAM_INFO
	.align		4
.L_20:
        /*0058*/ 	.byte	0x04, 0x17
        /*005a*/ 	.short	(.L_22 - .L_21)
.L_21:
        /*005c*/ 	.word	0x00000000
        /*0060*/ 	.short	0x0001
        /*0062*/ 	.short	0x0008
        /*0064*/ 	.byte	0x00, 0xf4, 0x21, 0x00


	//----- nvinfo : EIATTR_KPARAM_INFO
	.align		4
.L_22:
        /*0068*/ 	.byte	0x04, 0x17
        /*006a*/ 	.short	(.L_24 - .L_23)
.L_23:
        /*006c*/ 	.word	0x00000000
        /*0070*/ 	.short	0x0000
        /*0072*/ 	.short	0x0000
        /*0074*/ 	.byte	0x00, 0xf4, 0x21, 0x00


	//----- nvinfo : EIATTR_SPARSE_MMA_MASK
	.align		4
.L_24:
        /*0078*/ 	.byte	0x03, 0x50
        /*007a*/ 	.short	0x0000


	//----- nvinfo : EIATTR_MAXREG_COUNT
	.align		4
        /*007c*/ 	.byte	0x03, 0x1b
        /*007e*/ 	.short	0x00ff


	//----- nvinfo : EIATTR_EXIT_INSTR_OFFSETS
	.align		4
        /*0080*/ 	.byte	0x04, 0x1c
        /*0082*/ 	.short	(.L_26 - .L_25)


	//   ....[0]....
.L_25:
        /*0084*/ 	.word	0x00000330


	//   ....[1]....
        /*0088*/ 	.word	0x00000350


	//----- nvinfo : EIATTR_REQNTID
	.align		4
.L_26:
        /*008c*/ 	.byte	0x04, 0x10
        /*008e*/ 	.short	(.L_28 - .L_27)
.L_27:
        /*0090*/ 	.word	0x00000080
        /*0094*/ 	.word	0x00000001
        /*0098*/ 	.word	0x00000001


	//----- nvinfo : EIATTR_CBANK_PARAM_SIZE
	.align		4
.L_28:
        /*009c*/ 	.byte	0x03, 0x19
        /*009e*/ 	.short	0x0034


	//----- nvinfo : EIATTR_PARAM_CBANK
	.align		4
        /*00a0*/ 	.byte	0x04, 0x0a
        /*00a2*/ 	.short	(.L_30 - .L_29)
	.align		4
.L_29:
        /*00a4*/ 	.word	index@(.nv.constant0.triton_poi_fused_add_mul_rsqrt_sub_0)
        /*00a8*/ 	.short	0x0210
        /*00aa*/ 	.short	0x0034


	//----- nvinfo : EIATTR_SW_WAR
	.align		4
.L_30:
        /*00ac*/ 	.byte	0x04, 0x36
        /*00ae*/ 	.short	(.L_32 - .L_31)
.L_31:
        /*00b0*/ 	.word	0x00000008
.L_32:


//--------------------- .nv.callgraph             --------------------------
	.section	.nv.callgraph,"",@"SHT_CUDA_CALLGRAPH"
	.align	4
	.sectionentsize	8
	.align		4
        /*0000*/ 	.word	0x00000000
	.align		4
        /*0004*/ 	.word	0xffffffff
	.align		4
        /*0008*/ 	.word	0x00000000
	.align		4
        /*000c*/ 	.word	0xfffffffe
	.align		4
        /*0010*/ 	.word	0x00000000
	.align		4
        /*0014*/ 	.word	0xfffffffd
	.align		4
        /*0018*/ 	.word	0x00000000
	.align		4
        /*001c*/ 	.word	0xfffffffc


//--------------------- .nv.constant4             --------------------------
	.section	.nv.constant4,"a",@progbits
	.align	8
	.align		8
.nv.constant4:
        /*0000*/ 	.dword	_$_str


//--------------------- .text.triton_poi_fused_add_mul_rsqrt_sub_0 --------------------------
	.section	.text.triton_poi_fused_add_mul_rsqrt_sub_0,"ax",@progbits
	.align	128
        .global         triton_poi_fused_add_mul_rsqrt_sub_0
        .type           triton_poi_fused_add_mul_rsqrt_sub_0,@function
        .size           triton_poi_fused_add_mul_rsqrt_sub_0,(.L_x_1 - triton_poi_fused_add_mul_rsqrt_sub_0)
        .other          triton_poi_fused_add_mul_rsqrt_sub_0,@"STO_CUDA_ENTRY STV_DEFAULT"
triton_poi_fused_add_mul_rsqrt_sub_0:
.text.triton_poi_fused_add_mul_rsqrt_sub_0:
[----:B------:R-:W0:Y:S01]  /*0000*/  LDC R1, c[0x0][0x28] ;  /* 0x00000a00ff017b82 */ /* 0x000e220000000800 */
[----:B------:R-:W1:Y:S07]  /*0010*/  S2R R0, SR_TID.X ;  /* 0x0000000000007919 */ /* 0x000e6e0000002100 */
[----:B------:R-:W2:Y:S01]  /*0020*/  LDC.64 R10, c[0x0][0x218] ;  /* 0x00008600ff0a7b82 */ /* 0x000ea20000000a00 */
[----:B------:R-:W-:Y:S01]  /*0030*/  CS2R R6, SRZ ;  /* 0x0000000000067805 */ /* 0x000fe2000001ff00 */
[----:B------:R-:W-:Y:S01]  /*0040*/  ULDC.64 UR4, c[0x0][0x208] ;  /* 0x0000820000047ab9 */ /* 0x000fe20000000a00 */
[----:B------:R-:W3:Y:S05]  /*0050*/  S2R R5, SR_CTAID.X ;  /* 0x0000000000057919 */ /* 0x000eea0000002500 */
[----:B------:R-:W4:Y:S08]  /*0060*/  LDC.64 R12, c[0x0][0x220] ;  /* 0x00008800ff0c7b82 */ /* 0x000f300000000a00 */
[----:B------:R-:W5:Y:S08]  /*0070*/  LDC.64 R16, c[0x0][0x230] ;  /* 0x00008c00ff107b82 */ /* 0x000f700000000a00 */
[----:B------:R-:W4:Y:S01]  /*0080*/  LDC.64 R14, c[0x0][0x228] ;  /* 0x00008a00ff0e7b82 */ /* 0x000f220000000a00 */
[----:B-1----:R-:W-:-:S07]  /*0090*/  IMAD.SHL.U32 R0, R0, 0x2, RZ ;  /* 0x0000000200007824 */ /* 0x002fce00078e00ff */
[----:B------:R-:W1:Y:S01]  /*00a0*/  LDC.64 R8, c[0x0][0x210] ;  /* 0x00008400ff087b82 */ /* 0x000e620000000a00 */
[----:B---3--:R-:W-:Y:S02]  /*00b0*/  SHF.R.S32.HI R3, RZ, 0x17, R5 ;  /* 0x00000017ff037819 */ /* 0x008fe40000011405 */
[----:B------:R-:W-:Y:S02]  /*00c0*/  LOP3.LUT R0, R0, 0xfe, RZ, 0xc0, !PT ;  /* 0x000000fe00007812 */ /* 0x000fe400078ec0ff */
[----:B------:R-:W-:Y:S02]  /*00d0*/  SGXT R3, R3, 0x1 ;  /* 0x000000010303781a */ /* 0x000fe40000000200 */
[----:B------:R-:W-:-:S04]  /*00e0*/  LEA R0, R5, R0, 0x8 ;  /* 0x0000000005007211 */ /* 0x000fc800078e40ff */
[----:B------:R-:W-:Y:S02]  /*00f0*/  LEA.HI R3, R3, R0, RZ, 0x4 ;  /* 0x0000000003037211 */ /* 0x000fe400078f20ff */
[----:B------:R-:W-:Y:S02]  /*0100*/  ISETP.GE.AND P0, PT, R0, 0x100, PT ;  /* 0x000001000000780c */ /* 0x000fe40003f06270 */
[----:B------:R-:W-:-:S04]  /*0110*/  SHF.R.S32.HI R3, RZ, 0x4, R3 ;  /* 0x00000004ff037819 */ /* 0x000fc80000011403 */
[----:B------:R-:W-:-:S04]  /*0120*/  LEA.HI R2, R3, R3, RZ, 0x2 ;  /* 0x0000000303027211 */ /* 0x000fc800078f10ff */
[----:B------:R-:W-:-:S05]  /*0130*/  LOP3.LUT R2, R2, 0xfffffffc, RZ, 0xc0, !PT ;  /* 0xfffffffc02027812 */ /* 0x000fca00078ec0ff */
[----:B------:R-:W-:-:S04]  /*0140*/  IMAD.IADD R19, R3, 0x1, -R2 ;  /* 0x0000000103137824 */ /* 0x000fc800078e0a02 */
[----:B--2---:R-:W-:-:S05]  /*0150*/  IMAD.WIDE R10, R19, 0x4, R10 ;  /* 0x00000004130a7825 */ /* 0x004fca00078e020a */
[----:B------:R-:W2:Y:S04]  /*0160*/  @!P0 LDG.E.EL R6, desc[UR4][R10.64] ;  /* 0x000000040a068981 */ /* 0x000ea8000c2e1900 */
[----:B------:R3:W2:Y:S01]  /*0170*/  @!P0 LDG.E.EL R7, desc[UR4][R10.64] ;  /* 0x000000040a078981 */ /* 0x0006a2000c2e1900 */
[----:B------:R-:W-:Y:S02]  /*0180*/  CS2R R2, SRZ ;  /* 0x0000000000027805 */ /* 0x000fe4000001ff00 */
[----:B------:R-:W-:Y:S01]  /*0190*/  CS2R R4, SRZ ;  /* 0x0000000000047805 */ /* 0x000fe2000001ff00 */
[----:B----4-:R-:W-:-:S04]  /*01a0*/  IMAD.WIDE R12, R0, 0x4, R12 ;  /* 0x00000004000c7825 */ /* 0x010fc800078e020c */
[C---:B-----5:R-:W-:Y:S01]  /*01b0*/  IMAD.WIDE R16, R0.reuse, 0x4, R16 ;  /* 0x0000000400107825 */ /* 0x060fe200078e0210 */
[----:B------:R4:W5:Y:S03]  /*01c0*/  @!P0 LDG.E.64 R2, desc[UR4][R12.64] ;  /* 0x000000040c028981 */ /* 0x000966000c1e1b00 */
[----:B0-----:R-:W-:Y:S01]  /*01d0*/  IMAD.WIDE R14, R19, 0x4, R14 ;  /* 0x00000004130e7825 */ /* 0x001fe200078e020e */
[----:B------:R-:W-:Y:S01]  /*01e0*/  CS2R R18, SRZ ;  /* 0x0000000000127805 */ /* 0x000fe2000001ff00 */
[----:B------:R5:W5:Y:S01]  /*01f0*/  @!P0 LDG.E.64 R4, desc[UR4][R16.64] ;  /* 0x0000000410048981 */ /* 0x000b62000c1e1b00 */
[----:B---3--:R-:W-:Y:S01]  /*0200*/  CS2R R10, SRZ ;  /* 0x00000000000a7805 */ /* 0x008fe2000001ff00 */
[----:B-1----:R-:W-:-:S03]  /*0210*/  IMAD.WIDE R8, R0, 0x4, R8 ;  /* 0x0000000400087825 */ /* 0x002fc600078e0208 */
[----:B------:R-:W3:Y:S04]  /*0220*/  @!P0 LDG.E.EL R18, desc[UR4][R14.64] ;  /* 0x000000040e128981 */ /* 0x000ee8000c2e1900 */
[----:B------:R-:W3:Y:S04]  /*0230*/  @!P0 LDG.E.EL R19, desc[UR4][R14.64] ;  /* 0x000000040e138981 */ /* 0x000ee8000c2e1900 */
[----:B------:R-:W3:Y:S01]  /*0240*/  @!P0 LDG.E.64 R10, desc[UR4][R8.64] ;  /* 0x00000004080a8981 */ /* 0x000ee2000c1e1b00 */
[----:B--2---:R-:W-:Y:S01]  /*0250*/  FADD R20, R6, 9.9999997473787516356e-06 ;  /* 0x3727c5ac06147421 */ /* 0x004fe20000000000 */
[----:B----4-:R-:W-:-:S03]  /*0260*/  FADD R12, R7, 9.9999997473787516356e-06 ;  /* 0x3727c5ac070c7421 */ /* 0x010fc60000000000 */
[----:B------:R-:W5:Y:S01]  /*0270*/  MUFU.RSQ R13, R20 ;  /* 0x00000014000d7308 */ /* 0x000f620000001400 */
[----:B------:R-:W0:Y:S07]  /*0280*/  LDC.64 R6, c[0x0][0x238] ;  /* 0x00008e00ff067b82 */ /* 0x000e2e0000000a00 */
[----:B------:R-:W1:Y:S01]  /*0290*/  MUFU.RSQ R12, R12 ;  /* 0x0000000c000c7308 */ /* 0x000e620000001400 */
[----:B-----5:R-:W-:Y:S01]  /*02a0*/  FMUL R16, R13, R2 ;  /* 0x000000020d107220 */ /* 0x020fe20000400000 */
[----:B------:R-:W-:-:S02]  /*02b0*/  LOP3.LUT R13, R4, 0x80000000, RZ, 0x3c, !PT ;  /* 0x80000000040d7812 */ /* 0x000fc400078e3cff */
[----:B------:R-:W-:Y:S01]  /*02c0*/  LOP3.LUT R2, R5, 0x80000000, RZ, 0x3c, !PT ;  /* 0x8000000005027812 */ /* 0x000fe200078e3cff */
[----:B-1----:R-:W-:Y:S02]  /*02d0*/  FMUL R3, R12, R3 ;  /* 0x000000030c037220 */ /* 0x002fe40000400000 */
[----:B---3--:R-:W-:Y:S02]  /*02e0*/  FFMA R13, R16, R18, R13 ;  /* 0x00000012100d7223 */ /* 0x008fe4000000000d */
[----:B------:R-:W-:Y:S01]  /*02f0*/  FFMA R2, R3, R19, R2 ;  /* 0x0000001303027223 */ /* 0x000fe20000000002 */
[----:B0-----:R-:W-:-:S04]  /*0300*/  IMAD.WIDE R6, R0, 0x4, R6 ;  /* 0x0000000400067825 */ /* 0x001fc800078e0206 */
[----:B------:R-:W-:Y:S01]  /*0310*/  FFMA R10, R16, R10, -R13 ;  /* 0x0000000a100a7223 */ /* 0x000fe2000000080d */
[----:B------:R-:W-:Y:S01]  /*0320*/  FFMA R11, R3, R11, -R2 ;  /* 0x0000000b030b7223 */ /* 0x000fe20000000802 */
[----:B------:R-:W-:Y:S06]  /*0330*/  @P0 EXIT ;  /* 0x000000000000094d */ /* 0x000fec0003800000 */
[----:B------:R-:W-:Y:S01]  /*0340*/  STG.E.64 desc[UR4][R6.64], R10 ;  /* 0x0000000a06007986 */ /* 0x000fe2000c101b04 */
[----:B------:R-:W-:Y:S05]  /*0350*/  EXIT ;  /* 0x000000000000794d */ /* 0x000fea0003800000 */
.L_x_0:
[----:B------:R-:W-:-:S00]  /*0360*/  BRA `(.L_x_0) ;  /* 0xfffffffc00fc7947 */ /* 0x000fc0000383ffff */
[----:B------:R-:W-:-:S00]  /*0370*/  NOP ;  /* 0x0000000000007918 */ /* 0x000fc00000000000 */
        /* <DEDUP_REMOVED lines=8> */
.L_x_1:


//--------------------- .nv.global.init           --------------------------
	.section	.nv.global.init,"aw",@progbits
.nv.global.init:
	.type		_$_str,@object
	.size		_$_str,(.L_0 - _$_str)
_$_str:
        /*0000*/ 	.byte	0x5f, 0x5f, 0x43, 0x55, 0x44, 0x41, 0x5f, 0x46, 0x54, 0x5a, 0x00
.L_0:


//--------------------- .nv.constant0.triton_poi_fused_add_mul_rsqrt_sub_0 --------------------------
	.section	.nv.constant0.triton_poi_fused_add_mul_rsqrt_sub_0,"a",@progbits
	.sectionflags	@""
	.align	4
.nv.constant0.triton_poi_fused_add_mul_rsqrt_sub_0:
	.zero		580
